//
// Generated by NVIDIA NVVM Compiler
//
// Compiler Build ID: CL-36424714
// Cuda compilation tools, release 13.0, V13.0.88
// Based on NVVM 20.0.0
//

.version 9.0
.target sm_100
.address_size 64

	// .globl	_Z20add_scalar_4d_kernelPfif

.visible .entry _Z20add_scalar_4d_kernelPfif(
	.param .u64 .ptr .align 1 _Z20add_scalar_4d_kernelPfif_param_0,
	.param .u32 _Z20add_scalar_4d_kernelPfif_param_1,
	.param .f32 _Z20add_scalar_4d_kernelPfif_param_2
)
{
	.reg .pred 	%p<2>;
	.reg .b32 	%r<6>;
	.reg .b32 	%f<4>;
	.reg .b64 	%rd<5>;

	ld.param.u64 	%rd1, [_Z20add_scalar_4d_kernelPfif_param_0];
	ld.param.u32 	%r2, [_Z20add_scalar_4d_kernelPfif_param_1];
	ld.param.f32 	%f1, [_Z20add_scalar_4d_kernelPfif_param_2];
	mov.u32 	%r3, %ctaid.x;
	mov.u32 	%r4, %ntid.x;
	mov.u32 	%r5, %tid.x;
	mad.lo.s32 	%r1, %r3, %r4, %r5;
	setp.ge.s32 	%p1, %r1, %r2;
	@%p1 bra 	$L__BB0_2;
	cvta.to.global.u64 	%rd2, %rd1;
	mul.wide.s32 	%rd3, %r1, 4;
	add.s64 	%rd4, %rd2, %rd3;
	ld.global.f32 	%f2, [%rd4];
	add.f32 	%f3, %f1, %f2;
	st.global.f32 	[%rd4], %f3;
$L__BB0_2:
	ret;

}


// ===== COMPILED SASS (sm_100) =====

	.target	sm_100

	.elftype	@"ET_EXEC"


//--------------------- .note.nv.tkinfo           --------------------------
	.section	.note.nv.tkinfo,"",@"SHT_NOTE"
	.sectionflags	@"SHF_NOTE_NV_TKINFO"
	.tkinfo
        /*0018*/ 	.word	0x00000002
        /*0030*/ 	.string	""
        /*0030*/ 	.string	"ptxas"
        /*0030*/ 	.string	"Cuda compilation tools, release 13.0, V13.0.88"
        /*0030*/ 	.string	"Build cuda_13.0.r13.0/compiler.36424714_0"
        /*0030*/ 	.string	"-arch sm_100 -m 64 "



//--------------------- .note.nv.cuinfo           --------------------------
	.section	.note.nv.cuinfo,"",@"SHT_NOTE"
	.sectionflags	@"SHF_NOTE_NV_CUINFO"
        /*0018*/ 	.short	0x0002
        /*001a*/ 	.short	0x0064
        /*001c*/ 	.short	0x0082
	.zero		2


//--------------------- .nv.info                  --------------------------
	.section	.nv.info,"",@"SHT_CUDA_INFO"
	.align	4


	//----- nvinfo : EIATTR_REGCOUNT
	.align		4
        /*0000*/ 	.byte	0x04, 0x2f
        /*0002*/ 	.short	(.L_1 - .L_0)
	.align		4
.L_0:
        /*0004*/ 	.word	index@(_Z20add_scalar_4d_kernelPfif)
        /*0008*/ 	.word	0x00000008


	//----- nvinfo : EIATTR_FRAME_SIZE
	.align		4
.L_1:
        /*000c*/ 	.byte	0x04, 0x11
        /*000e*/ 	.short	(.L_3 - .L_2)
	.align		4
.L_2:
        /*0010*/ 	.word	index@(_Z20add_scalar_4d_kernelPfif)
        /*0014*/ 	.word	0x00000000


	//----- nvinfo : EIATTR_MIN_STACK_SIZE
	.align		4
.L_3:
        /*0018*/ 	.byte	0x04, 0x12
        /*001a*/ 	.short	(.L_5 - .L_4)
	.align		4
.L_4:
        /*001c*/ 	.word	index@(_Z20add_scalar_4d_kernelPfif)
        /*0020*/ 	.word	0x00000000
.L_5:


//--------------------- .nv.compat                --------------------------
	.section	.nv.compat,"",@"SHT_CUDA_COMPAT_INFO"
	.align	4
        /*0000*/ 	.byte	0x02, 0x09, 0x00, 0x00, 0x02, 0x02, 0x01, 0x00, 0x02, 0x05, 0x05, 0x00, 0x03, 0x07, 0x01, 0x01
        /*0010*/ 	.byte	0x02, 0x03, 0x00, 0x00, 0x02, 0x06, 0x01, 0x00, 0x04, 0x0b, 0x08, 0x00, 0x09, 0x00, 0x00, 0x00
        /*0020*/ 	.byte	0x00, 0x00, 0x00, 0x00


//--------------------- .nv.info._Z20add_scalar_4d_kernelPfif --------------------------
	.section	.nv.info._Z20add_scalar_4d_kernelPfif,"",@"SHT_CUDA_INFO"
	.sectionflags	@""
	.align	4


	//----- nvinfo : EIATTR_CUDA_API_VERSION
	.align		4
        /*0000*/ 	.byte	0x04, 0x37
        /*0002*/ 	.short	(.L_7 - .L_6)
.L_6:
        /*0004*/ 	.word	0x00000082


	//----- nvinfo : EIATTR_KPARAM_INFO
	.align		4
.L_7:
        /*0008*/ 	.byte	0x04, 0x17
        /*000a*/ 	.short	(.L_9 - .L_8)
.L_8:
        /*000c*/ 	.word	0x00000000
        /*0010*/ 	.short	0x0002
        /*0012*/ 	.short	0x000c
        /*0014*/ 	.byte	0x00, 0xf0, 0x11, 0x00


	//----- nvinfo : EIATTR_KPARAM_INFO
	.align		4
.L_9:
        /*0018*/ 	.byte	0x04, 0x17
        /*001a*/ 	.short	(.L_11 - .L_10)
.L_10:
        /*001c*/ 	.word	0x00000000
        /*0020*/ 	.short	0x0001
        /*0022*/ 	.short	0x0008
        /*0024*/ 	.byte	0x00, 0xf0, 0x11, 0x00


	//----- nvinfo : EIATTR_KPARAM_INFO
	.align		4
.L_11:
        /*0028*/ 	.byte	0x04, 0x17
        /*002a*/ 	.short	(.L_13 - .L_12)
.L_12:
        /*002c*/ 	.word	0x00000000
        /*0030*/ 	.short	0x0000
        /*0032*/ 	.short	0x0000
        /*0034*/ 	.byte	0x00, 0xf5, 0x21, 0x00


	//----- nvinfo : EIATTR_SPARSE_MMA_MASK
	.align		4
.L_13:
        /*0038*/ 	.byte	0x03, 0x50
        /*003a*/ 	.short	0x0000


	//----- nvinfo : EIATTR_MAXREG_COUNT
	.align		4
        /*003c*/ 	.byte	0x03, 0x1b
        /*003e*/ 	.short	0x00ff


	//----- nvinfo : EIATTR_MERCURY_ISA_VERSION
	.align		4
        /*0040*/ 	.byte	0x03, 0x5f
        /*0042*/ 	.short	0x0101


	//----- nvinfo : EIATTR_VRC_CTA_INIT_COUNT
	.align		4
        /*0044*/ 	.byte	0x02, 0x4a
	.zero		1
	.zero		1


	//----- nvinfo : EIATTR_EXIT_INSTR_OFFSETS
	.align		4
        /*0048*/ 	.byte	0x04, 0x1c
        /*004a*/ 	.short	(.L_15 - .L_14)


	//   ....[0]....
.L_14:
        /*004c*/ 	.word	0x00000070


	//   ....[1]....
        /*0050*/ 	.word	0x000000f0


	//----- nvinfo : EIATTR_CBANK_PARAM_SIZE
	.align		4
.L_15:
        /*0054*/ 	.byte	0x03, 0x19
        /*0056*/ 	.short	0x0010


	//----- nvinfo : EIATTR_PARAM_CBANK
	.align		4
        /*0058*/ 	.byte	0x04, 0x0a
        /*005a*/ 	.short	(.L_17 - .L_16)
	.align		4
.L_16:
        /*005c*/ 	.word	index@(.nv.constant0._Z20add_scalar_4d_kernelPfif)
        /*0060*/ 	.short	0x0380
        /*0062*/ 	.short	0x0010


	//----- nvinfo : EIATTR_SW_WAR
	.align		4
.L_17:
        /*0064*/ 	.byte	0x04, 0x36
        /*0066*/ 	.short	(.L_19 - .L_18)
.L_18:
        /*0068*/ 	.word	0x00000008
.L_19:


//--------------------- .nv.callgraph             --------------------------
	.section	.nv.callgraph,"",@"SHT_CUDA_CALLGRAPH"
	.align	4
	.sectionentsize	8
	.align		4
        /*0000*/ 	.word	0x00000000
	.align		4
        /*0004*/ 	.word	0xffffffff
	.align		4
        /*0008*/ 	.word	0x00000000
	.align		4
        /*000c*/ 	.word	0xfffffffe
	.align		4
        /*0010*/ 	.word	0x00000000
	.align		4
        /*0014*/ 	.word	0xfffffffd
	.align		4
        /*0018*/ 	.word	0x00000000
	.align		4
        /*001c*/ 	.word	0xfffffffc


//--------------------- .text._Z20add_scalar_4d_kernelPfif --------------------------
	.section	.text._Z20add_scalar_4d_kernelPfif,"ax",@progbits
	.align	128
        .global         _Z20add_scalar_4d_kernelPfif
        .type           _Z20add_scalar_4d_kernelPfif,@function
        .size           _Z20add_scalar_4d_kernelPfif,(.L_x_1 - _Z20add_scalar_4d_kernelPfif)
        .other          _Z20add_scalar_4d_kernelPfif,@"STO_CUDA_ENTRY STV_DEFAULT"
_Z20add_scalar_4d_kernelPfif:
.text._Z20add_scalar_4d_kernelPfif:
[----:B------:R-:W-:Y:S01]  /*0000*/  LDC R1, c[0x0][0x37c] ;  /* 0x0000df00ff017b82 */ /* 0x000fe20000000800 */
[----:B------:R-:W0:Y:S07]  /*0010*/  S2R R0, SR_TID.X ;  /* 0x0000000000007919 */ /* 0x000e2e0000002100 */
[----:B------:R-:W0:Y:S01]  /*0020*/  S2UR UR4, SR_CTAID.X ;  /* 0x00000000000479c3 */ /* 0x000e220000002500 */
[----:B------:R-:W1:Y:S07]  /*0030*/  LDCU UR5, c[0x0][0x388] ;  /* 0x00007100ff0577ac */ /* 0x000e6e0008000800 */
[----:B------:R-:W0:Y:S02]  /*0040*/  LDC R5, c[0x0][0x360] ;  /* 0x0000d800ff057b82 */ /* 0x000e240000000800 */
[----:B0-----:R-:W-:-:S05]  /*0050*/  IMAD R5, R5, UR4, R0 ;  /* 0x0000000405057c24 */ /* 0x001fca000f8e0200 */
[----:B-1----:R-:W-:-:S13]  /*0060*/  ISETP.GE.AND P0, PT, R5, UR5, PT ;  /* 0x0000000505007c0c */ /* 0x002fda000bf06270 */
[----:B------:R-:W-:Y:S05]  /*0070*/  @P0 EXIT ;  /* 0x000000000000094d */ /* 0x000fea0003800000 */
[----:B------:R-:W0:Y:S01]  /*0080*/  LDC.64 R2, c[0x0][0x380] ;  /* 0x0000e000ff027b82 */ /* 0x000e220000000a00 */
[----:B------:R-:W1:Y:S01]  /*0090*/  LDCU.64 UR4, c[0x0][0x358] ;  /* 0x00006b00ff0477ac */ /* 0x000e620008000a00 */
[----:B------:R-:W2:Y:S01]  /*00a0*/  LDCU UR6, c[0x0][0x38c] ;  /* 0x00007180ff0677ac */ /* 0x000ea20008000800 */
[----:B0-----:R-:W-:-:S05]  /*00b0*/  IMAD.WIDE R2, R5, 0x4, R2 ;  /* 0x0000000405027825 */ /* 0x001fca00078e0202 */
[----:B-1----:R-:W2:Y:S02]  /*00c0*/  LDG.E R0, desc[UR4][R2.64] ;  /* 0x0000000402007981 */ /* 0x002ea4000c1e1900 */
[----:B--2---:R-:W-:-:S05]  /*00d0*/  FADD R5, R0, UR6 ;  /* 0x0000000600057e21 */ /* 0x004fca0008000000 */
[----:B------:R-:W-:Y:S01]  /*00e0*/  STG.E desc[UR4][R2.64], R5 ;  /* 0x0000000502007986 */ /* 0x000fe2000c101904 */
[----:B------:R-:W-:Y:S05]  /*00f0*/  EXIT ;  /* 0x000000000000794d */ /* 0x000fea0003800000 */
.L_x_0:
[----:B------:R-:W-:-:S00]  /*0100*/  BRA `(.L_x_0) ;  /* 0xfffffffc00fc7947 */ /* 0x000fc0000383ffff */
[----:B------:R-:W-:-:S00]  /*0110*/  NOP ;  /* 0x0000000000007918 */ /* 0x000fc00000000000 */
        /* <DEDUP_REMOVED lines=14> */
.L_x_1:


//--------------------- .nv.shared.reserved.0     --------------------------
	.section	.nv.shared.reserved.0,"aw",@nobits
	.weak		__nv_reservedSMEM_offset_0_alias
	.size		__nv_reservedSMEM_offset_0_alias, 0, 64
	.other		__nv_reservedSMEM_offset_0_alias,@"STO_CUDA_RESERVED_SHARED STV_DEFAULT"
__nv_reservedSMEM_offset_0_alias:
	.zero		0
	.zero		64


//--------------------- .nv.constant0._Z20add_scalar_4d_kernelPfif --------------------------
	.section	.nv.constant0._Z20add_scalar_4d_kernelPfif,"a",@progbits
	.sectionflags	@""
	.align	4
.nv.constant0._Z20add_scalar_4d_kernelPfif:
	.zero		912


//--------------------- SYMBOLS --------------------------

	.type		.nv.reservedSmem.offset0,@object
	.size		.nv.reservedSmem.offset0,0x4
